//
// Generated by NVIDIA NVVM Compiler
//
// Compiler Build ID: CL-36424714
// Cuda compilation tools, release 13.0, V13.0.88
// Based on NVVM 20.0.0
//

.version 9.0
.target sm_100
.address_size 64

	// .globl	_Z6vecAddPfS_S_m

.visible .entry _Z6vecAddPfS_S_m(
	.param .u64 .ptr .align 1 _Z6vecAddPfS_S_m_param_0,
	.param .u64 .ptr .align 1 _Z6vecAddPfS_S_m_param_1,
	.param .u64 .ptr .align 1 _Z6vecAddPfS_S_m_param_2,
	.param .u64 _Z6vecAddPfS_S_m_param_3
)
{
	.reg .pred 	%p<2>;
	.reg .b32 	%r<2>;
	.reg .b32 	%f<10>;
	.reg .b64 	%rd<11>;

	ld.param.u64 	%rd4, [_Z6vecAddPfS_S_m_param_0];
	ld.param.u64 	%rd5, [_Z6vecAddPfS_S_m_param_1];
	ld.param.u64 	%rd6, [_Z6vecAddPfS_S_m_param_2];
	cvta.to.global.u64 	%rd7, %rd6;
	cvta.to.global.u64 	%rd8, %rd5;
	cvta.to.global.u64 	%rd9, %rd4;
	mov.u32 	%r1, %tid.x;
	mul.wide.u32 	%rd10, %r1, 4;
	add.s64 	%rd1, %rd9, %rd10;
	ld.global.f32 	%f9, [%rd1];
	cvt.rn.f32.u32 	%f4, %r1;
	setp.leu.f32 	%p1, %f9, %f4;
	add.s64 	%rd2, %rd8, %rd10;
	add.s64 	%rd3, %rd7, %rd10;
	@%p1 bra 	$L__BB0_2;
	ld.global.f32 	%f5, [%rd2];
	sub.f32 	%f6, %f9, %f5;
	st.global.f32 	[%rd3], %f6;
	ld.global.f32 	%f9, [%rd1];
$L__BB0_2:
	ld.global.f32 	%f7, [%rd2];
	add.f32 	%f8, %f9, %f7;
	st.global.f32 	[%rd3], %f8;
	ret;

}


// ===== COMPILED SASS (sm_100) =====

	.target	sm_100

	.elftype	@"ET_EXEC"


//--------------------- .note.nv.tkinfo           --------------------------
	.section	.note.nv.tkinfo,"",@"SHT_NOTE"
	.sectionflags	@"SHF_NOTE_NV_TKINFO"
	.tkinfo
        /*0018*/ 	.word	0x00000002
        /*0030*/ 	.string	""
        /*0030*/ 	.string	"ptxas"
        /*0030*/ 	.string	"Cuda compilation tools, release 13.0, V13.0.88"
        /*0030*/ 	.string	"Build cuda_13.0.r13.0/compiler.36424714_0"
        /*0030*/ 	.string	"-arch sm_100 -m 64 "



//--------------------- .note.nv.cuinfo           --------------------------
	.section	.note.nv.cuinfo,"",@"SHT_NOTE"
	.sectionflags	@"SHF_NOTE_NV_CUINFO"
        /*0018*/ 	.short	0x0002
        /*001a*/ 	.short	0x0064
        /*001c*/ 	.short	0x0082
	.zero		2


//--------------------- .nv.info                  --------------------------
	.section	.nv.info,"",@"SHT_CUDA_INFO"
	.align	4


	//----- nvinfo : EIATTR_REGCOUNT
	.align		4
        /*0000*/ 	.byte	0x04, 0x2f
        /*0002*/ 	.short	(.L_1 - .L_0)
	.align		4
.L_0:
        /*0004*/ 	.word	index@(_Z6vecAddPfS_S_m)
        /*0008*/ 	.word	0x0000000e


	//----- nvinfo : EIATTR_FRAME_SIZE
	.align		4
.L_1:
        /*000c*/ 	.byte	0x04, 0x11
        /*000e*/ 	.short	(.L_3 - .L_2)
	.align		4
.L_2:
        /*0010*/ 	.word	index@(_Z6vecAddPfS_S_m)
        /*0014*/ 	.word	0x00000000


	//----- nvinfo : EIATTR_MIN_STACK_SIZE
	.align		4
.L_3:
        /*0018*/ 	.byte	0x04, 0x12
        /*001a*/ 	.short	(.L_5 - .L_4)
	.align		4
.L_4:
        /*001c*/ 	.word	index@(_Z6vecAddPfS_S_m)
        /*0020*/ 	.word	0x00000000
.L_5:


//--------------------- .nv.compat                --------------------------
	.section	.nv.compat,"",@"SHT_CUDA_COMPAT_INFO"
	.align	4
        /*0000*/ 	.byte	0x02, 0x09, 0x00, 0x00, 0x02, 0x02, 0x01, 0x00, 0x02, 0x05, 0x05, 0x00, 0x03, 0x07, 0x01, 0x01
        /*0010*/ 	.byte	0x02, 0x03, 0x00, 0x00, 0x02, 0x06, 0x01, 0x00, 0x04, 0x0b, 0x08, 0x00, 0x09, 0x00, 0x00, 0x00
        /*0020*/ 	.byte	0x00, 0x00, 0x00, 0x00


//--------------------- .nv.info._Z6vecAddPfS_S_m --------------------------
	.section	.nv.info._Z6vecAddPfS_S_m,"",@"SHT_CUDA_INFO"
	.sectionflags	@""
	.align	4


	//----- nvinfo : EIATTR_CUDA_API_VERSION
	.align		4
        /*0000*/ 	.byte	0x04, 0x37
        /*0002*/ 	.short	(.L_7 - .L_6)
.L_6:
        /*0004*/ 	.word	0x00000082


	//----- nvinfo : EIATTR_KPARAM_INFO
	.align		4
.L_7:
        /*0008*/ 	.byte	0x04, 0x17
        /*000a*/ 	.short	(.L_9 - .L_8)
.L_8:
        /*000c*/ 	.word	0x00000000
        /*0010*/ 	.short	0x0003
        /*0012*/ 	.short	0x0018
        /*0014*/ 	.byte	0x00, 0xf0, 0x21, 0x00


	//----- nvinfo : EIATTR_KPARAM_INFO
	.align		4
.L_9:
        /*0018*/ 	.byte	0x04, 0x17
        /*001a*/ 	.short	(.L_11 - .L_10)
.L_10:
        /*001c*/ 	.word	0x00000000
        /*0020*/ 	.short	0x0002
        /*0022*/ 	.short	0x0010
        /*0024*/ 	.byte	0x00, 0xf5, 0x21, 0x00


	//----- nvinfo : EIATTR_KPARAM_INFO
	.align		4
.L_11:
        /*0028*/ 	.byte	0x04, 0x17
        /*002a*/ 	.short	(.L_13 - .L_12)
.L_12:
        /*002c*/ 	.word	0x00000000
        /*0030*/ 	.short	0x0001
        /*0032*/ 	.short	0x0008
        /*0034*/ 	.byte	0x00, 0xf5, 0x21, 0x00


	//----- nvinfo : EIATTR_KPARAM_INFO
	.align		4
.L_13:
        /*0038*/ 	.byte	0x04, 0x17
        /*003a*/ 	.short	(.L_15 - .L_14)
.L_14:
        /*003c*/ 	.word	0x00000000
        /*0040*/ 	.short	0x0000
        /*0042*/ 	.short	0x0000
        /*0044*/ 	.byte	0x00, 0xf5, 0x21, 0x00


	//----- nvinfo : EIATTR_SPARSE_MMA_MASK
	.align		4
.L_15:
        /*0048*/ 	.byte	0x03, 0x50
        /*004a*/ 	.short	0x0000


	//----- nvinfo : EIATTR_MAXREG_COUNT
	.align		4
        /*004c*/ 	.byte	0x03, 0x1b
        /*004e*/ 	.short	0x00ff


	//----- nvinfo : EIATTR_MERCURY_ISA_VERSION
	.align		4
        /*0050*/ 	.byte	0x03, 0x5f
        /*0052*/ 	.short	0x0101


	//----- nvinfo : EIATTR_VRC_CTA_INIT_COUNT
	.align		4
        /*0054*/ 	.byte	0x02, 0x4a
	.zero		1
	.zero		1


	//----- nvinfo : EIATTR_EXIT_INSTR_OFFSETS
	.align		4
        /*0058*/ 	.byte	0x04, 0x1c
        /*005a*/ 	.short	(.L_17 - .L_16)


	//   ....[0]....
.L_16:
        /*005c*/ 	.word	0x00000130


	//----- nvinfo : EIATTR_CBANK_PARAM_SIZE
	.align		4
.L_17:
        /*0060*/ 	.byte	0x03, 0x19
        /*0062*/ 	.short	0x0020


	//----- nvinfo : EIATTR_PARAM_CBANK
	.align		4
        /*0064*/ 	.byte	0x04, 0x0a
        /*0066*/ 	.short	(.L_19 - .L_18)
	.align		4
.L_18:
        /*0068*/ 	.word	index@(.nv.constant0._Z6vecAddPfS_S_m)
        /*006c*/ 	.short	0x0380
        /*006e*/ 	.short	0x0020


	//----- nvinfo : EIATTR_SW_WAR
	.align		4
.L_19:
        /*0070*/ 	.byte	0x04, 0x36
        /*0072*/ 	.short	(.L_21 - .L_20)
.L_20:
        /*0074*/ 	.word	0x00000008
.L_21:


//--------------------- .nv.callgraph             --------------------------
	.section	.nv.callgraph,"",@"SHT_CUDA_CALLGRAPH"
	.align	4
	.sectionentsize	8
	.align		4
        /*0000*/ 	.word	0x00000000
	.align		4
        /*0004*/ 	.word	0xffffffff
	.align		4
        /*0008*/ 	.word	0x00000000
	.align		4
        /*000c*/ 	.word	0xfffffffe
	.align		4
        /*0010*/ 	.word	0x00000000
	.align		4
        /*0014*/ 	.word	0xfffffffd
	.align		4
        /*0018*/ 	.word	0x00000000
	.align		4
        /*001c*/ 	.word	0xfffffffc


//--------------------- .text._Z6vecAddPfS_S_m    --------------------------
	.section	.text._Z6vecAddPfS_S_m,"ax",@progbits
	.align	128
        .global         _Z6vecAddPfS_S_m
        .type           _Z6vecAddPfS_S_m,@function
        .size           _Z6vecAddPfS_S_m,(.L_x_1 - _Z6vecAddPfS_S_m)
        .other          _Z6vecAddPfS_S_m,@"STO_CUDA_ENTRY STV_DEFAULT"
_Z6vecAddPfS_S_m:
.text._Z6vecAddPfS_S_m:
[----:B------:R-:W-:Y:S01]  /*0000*/  LDC R1, c[0x0][0x37c] ;  /* 0x0000df00ff017b82 */ /* 0x000fe20000000800 */
[----:B------:R-:W0:Y:S07]  /*0010*/  S2R R11, SR_TID.X ;  /* 0x00000000000b7919 */ /* 0x000e2e0000002100 */
[----:B------:R-:W0:Y:S01]  /*0020*/  LDC.64 R2, c[0x0][0x380] ;  /* 0x0000e000ff027b82 */ /* 0x000e220000000a00 */
[----:B------:R-:W1:Y:S07]  /*0030*/  LDCU.64 UR4, c[0x0][0x358] ;  /* 0x00006b00ff0477ac */ /* 0x000e6e0008000a00 */
[----:B------:R-:W2:Y:S08]  /*0040*/  LDC.64 R4, c[0x0][0x388] ;  /* 0x0000e200ff047b82 */ /* 0x000eb00000000a00 */
[----:B------:R-:W3:Y:S01]  /*0050*/  LDC.64 R6, c[0x0][0x390] ;  /* 0x0000e400ff067b82 */ /* 0x000ee20000000a00 */
[----:B0-----:R-:W-:-:S05]  /*0060*/  IMAD.WIDE.U32 R2, R11, 0x4, R2 ;  /* 0x000000040b027825 */ /* 0x001fca00078e0002 */
[----:B-1----:R-:W4:Y:S01]  /*0070*/  LDG.E R9, desc[UR4][R2.64] ;  /* 0x0000000402097981 */ /* 0x002f22000c1e1900 */
[----:B------:R-:W-:Y:S01]  /*0080*/  I2FP.F32.U32 R0, R11 ;  /* 0x0000000b00007245 */ /* 0x000fe20000201000 */
[----:B--2---:R-:W-:-:S03]  /*0090*/  IMAD.WIDE.U32 R4, R11, 0x4, R4 ;  /* 0x000000040b047825 */ /* 0x004fc600078e0004 */
[----:B----4-:R-:W-:-:S13]  /*00a0*/  FSETP.GT.AND P0, PT, R9, R0, PT ;  /* 0x000000000900720b */ /* 0x010fda0003f04000 */
[----:B------:R-:W2:Y:S01]  /*00b0*/  @P0 LDG.E R0, desc[UR4][R4.64] ;  /* 0x0000000404000981 */ /* 0x000ea2000c1e1900 */
[----:B---3--:R-:W-:-:S04]  /*00c0*/  IMAD.WIDE.U32 R6, R11, 0x4, R6 ;  /* 0x000000040b067825 */ /* 0x008fc800078e0006 */
[----:B--2---:R-:W-:-:S05]  /*00d0*/  @P0 FADD R11, R9, -R0 ;  /* 0x80000000090b0221 */ /* 0x004fca0000000000 */
[----:B------:R-:W-:Y:S04]  /*00e0*/  @P0 STG.E desc[UR4][R6.64], R11 ;  /* 0x0000000b06000986 */ /* 0x000fe8000c101904 */
[----:B------:R-:W2:Y:S04]  /*00f0*/  @P0 LDG.E R9, desc[UR4][R2.64] ;  /* 0x0000000402090981 */ /* 0x000ea8000c1e1900 */
[----:B------:R-:W2:Y:S02]  /*0100*/  LDG.E R0, desc[UR4][R4.64] ;  /* 0x0000000404007981 */ /* 0x000ea4000c1e1900 */
[----:B--2---:R-:W-:-:S05]  /*0110*/  FADD R9, R0, R9 ;  /* 0x0000000900097221 */ /* 0x004fca0000000000 */
[----:B------:R-:W-:Y:S01]  /*0120*/  STG.E desc[UR4][R6.64], R9 ;  /* 0x0000000906007986 */ /* 0x000fe2000c101904 */
[----:B------:R-:W-:Y:S05]  /*0130*/  EXIT ;  /* 0x000000000000794d */ /* 0x000fea0003800000 */
.L_x_0:
[----:B------:R-:W-:-:S00]  /*0140*/  BRA `(.L_x_0) ;  /* 0xfffffffc00fc7947 */ /* 0x000fc0000383ffff */
[----:B------:R-:W-:-:S00]  /*0150*/  NOP ;  /* 0x0000000000007918 */ /* 0x000fc00000000000 */
        /* <DEDUP_REMOVED lines=10> */
.L_x_1:


//--------------------- .nv.shared.reserved.0     --------------------------
	.section	.nv.shared.reserved.0,"aw",@nobits
	.weak		__nv_reservedSMEM_offset_0_alias
	.size		__nv_reservedSMEM_offset_0_alias, 0, 64
	.other		__nv_reservedSMEM_offset_0_alias,@"STO_CUDA_RESERVED_SHARED STV_DEFAULT"
__nv_reservedSMEM_offset_0_alias:
	.zero		0
	.zero		64


//--------------------- .nv.constant0._Z6vecAddPfS_S_m --------------------------
	.section	.nv.constant0._Z6vecAddPfS_S_m,"a",@progbits
	.sectionflags	@""
	.align	4
.nv.constant0._Z6vecAddPfS_S_m:
	.zero		928


//--------------------- SYMBOLS --------------------------

	.type		.nv.reservedSmem.offset0,@object
	.size		.nv.reservedSmem.offset0,0x4
